//
// Generated by NVIDIA NVVM Compiler
//
// Compiler Build ID: CL-36424714
// Cuda compilation tools, release 13.0, V13.0.88
// Based on NVVM 20.0.0
//

.version 9.0
.target sm_100
.address_size 64

	// .globl	_Z4initPii
// _ZZ6summerPiS_E11partial_sum has been demoted

.visible .entry _Z4initPii(
	.param .u64 .ptr .align 1 _Z4initPii_param_0,
	.param .u32 _Z4initPii_param_1
)
{
	.reg .pred 	%p<2>;
	.reg .b32 	%r<7>;
	.reg .b64 	%rd<5>;

	ld.param.u64 	%rd1, [_Z4initPii_param_0];
	ld.param.u32 	%r2, [_Z4initPii_param_1];
	mov.u32 	%r3, %ntid.x;
	mov.u32 	%r4, %ctaid.x;
	mov.u32 	%r5, %tid.x;
	mad.lo.s32 	%r1, %r3, %r4, %r5;
	setp.ge.s32 	%p1, %r1, %r2;
	@%p1 bra 	$L__BB0_2;
	cvta.to.global.u64 	%rd2, %rd1;
	mul.wide.s32 	%rd3, %r1, 4;
	add.s64 	%rd4, %rd2, %rd3;
	mov.b32 	%r6, 1;
	st.global.u32 	[%rd4], %r6;
$L__BB0_2:
	ret;

}
	// .globl	_Z6summerPiS_
.visible .entry _Z6summerPiS_(
	.param .u64 .ptr .align 1 _Z6summerPiS__param_0,
	.param .u64 .ptr .align 1 _Z6summerPiS__param_1
)
{
	.reg .pred 	%p<5>;
	.reg .b32 	%r<24>;
	.reg .b64 	%rd<9>;
	// demoted variable
	.shared .align 4 .b8 _ZZ6summerPiS_E11partial_sum[1024];
	ld.param.u64 	%rd2, [_Z6summerPiS__param_0];
	ld.param.u64 	%rd1, [_Z6summerPiS__param_1];
	cvta.to.global.u64 	%rd3, %rd2;
	mov.u32 	%r1, %ntid.x;
	mov.u32 	%r2, %ctaid.x;
	mov.u32 	%r3, %tid.x;
	mad.lo.s32 	%r7, %r1, %r2, %r3;
	mul.wide.s32 	%rd4, %r7, 4;
	add.s64 	%rd5, %rd3, %rd4;
	ld.global.u32 	%r8, [%rd5];
	shl.b32 	%r9, %r3, 2;
	mov.u32 	%r10, _ZZ6summerPiS_E11partial_sum;
	add.s32 	%r11, %r10, %r9;
	st.shared.u32 	[%r11], %r8;
	bar.sync 	0;
	setp.lt.u32 	%p1, %r1, 2;
	@%p1 bra 	$L__BB1_5;
	mov.b32 	%r23, 1;
$L__BB1_2:
	shl.b32 	%r5, %r23, 1;
	mul.lo.s32 	%r6, %r5, %r3;
	setp.ge.u32 	%p2, %r6, %r1;
	@%p2 bra 	$L__BB1_4;
	add.s32 	%r13, %r6, %r23;
	shl.b32 	%r14, %r13, 2;
	add.s32 	%r16, %r10, %r14;
	ld.shared.u32 	%r17, [%r16];
	shl.b32 	%r18, %r6, 2;
	add.s32 	%r19, %r10, %r18;
	ld.shared.u32 	%r20, [%r19];
	add.s32 	%r21, %r20, %r17;
	st.shared.u32 	[%r19], %r21;
$L__BB1_4:
	bar.sync 	0;
	setp.lt.u32 	%p3, %r5, %r1;
	mov.u32 	%r23, %r5;
	@%p3 bra 	$L__BB1_2;
$L__BB1_5:
	setp.ne.s32 	%p4, %r3, 0;
	@%p4 bra 	$L__BB1_7;
	ld.shared.u32 	%r22, [_ZZ6summerPiS_E11partial_sum];
	cvta.to.global.u64 	%rd6, %rd1;
	mul.wide.u32 	%rd7, %r2, 4;
	add.s64 	%rd8, %rd6, %rd7;
	st.global.u32 	[%rd8], %r22;
$L__BB1_7:
	ret;

}


// ===== COMPILED SASS (sm_100) =====

	.target	sm_100

	.elftype	@"ET_EXEC"


//--------------------- .note.nv.tkinfo           --------------------------
	.section	.note.nv.tkinfo,"",@"SHT_NOTE"
	.sectionflags	@"SHF_NOTE_NV_TKINFO"
	.tkinfo
        /*0018*/ 	.word	0x00000002
        /*0030*/ 	.string	""
        /*0030*/ 	.string	"ptxas"
        /*0030*/ 	.string	"Cuda compilation tools, release 13.0, V13.0.88"
        /*0030*/ 	.string	"Build cuda_13.0.r13.0/compiler.36424714_0"
        /*0030*/ 	.string	"-arch sm_100 -m 64 "



//--------------------- .note.nv.cuinfo           --------------------------
	.section	.note.nv.cuinfo,"",@"SHT_NOTE"
	.sectionflags	@"SHF_NOTE_NV_CUINFO"
        /*0018*/ 	.short	0x0002
        /*001a*/ 	.short	0x0064
        /*001c*/ 	.short	0x0082
	.zero		2


//--------------------- .nv.info                  --------------------------
	.section	.nv.info,"",@"SHT_CUDA_INFO"
	.align	4


	//----- nvinfo : EIATTR_REGCOUNT
	.align		4
        /*0000*/ 	.byte	0x04, 0x2f
        /*0002*/ 	.short	(.L_1 - .L_0)
	.align		4
.L_0:
        /*0004*/ 	.word	index@(_Z4initPii)
        /*0008*/ 	.word	0x0000000a


	//----- nvinfo : EIATTR_FRAME_SIZE
	.align		4
.L_1:
        /*000c*/ 	.byte	0x04, 0x11
        /*000e*/ 	.short	(.L_3 - .L_2)
	.align		4
.L_2:
        /*0010*/ 	.word	index@(_Z4initPii)
        /*0014*/ 	.word	0x00000000


	//----- nvinfo : EIATTR_REGCOUNT
	.align		4
.L_3:
        /*0018*/ 	.byte	0x04, 0x2f
        /*001a*/ 	.short	(.L_5 - .L_4)
	.align		4
.L_4:
        /*001c*/ 	.word	index@(_Z6summerPiS_)
        /*0020*/ 	.word	0x0000000a


	//----- nvinfo : EIATTR_FRAME_SIZE
	.align		4
.L_5:
        /*0024*/ 	.byte	0x04, 0x11
        /*0026*/ 	.short	(.L_7 - .L_6)
	.align		4
.L_6:
        /*0028*/ 	.word	index@(_Z6summerPiS_)
        /*002c*/ 	.word	0x00000000


	//----- nvinfo : EIATTR_MIN_STACK_SIZE
	.align		4
.L_7:
        /*0030*/ 	.byte	0x04, 0x12
        /*0032*/ 	.short	(.L_9 - .L_8)
	.align		4
.L_8:
        /*0034*/ 	.word	index@(_Z6summerPiS_)
        /*0038*/ 	.word	0x00000000


	//----- nvinfo : EIATTR_MIN_STACK_SIZE
	.align		4
.L_9:
        /*003c*/ 	.byte	0x04, 0x12
        /*003e*/ 	.short	(.L_11 - .L_10)
	.align		4
.L_10:
        /*0040*/ 	.word	index@(_Z4initPii)
        /*0044*/ 	.word	0x00000000
.L_11:


//--------------------- .nv.compat                --------------------------
	.section	.nv.compat,"",@"SHT_CUDA_COMPAT_INFO"
	.align	4
        /*0000*/ 	.byte	0x02, 0x09, 0x00, 0x00, 0x02, 0x02, 0x01, 0x00, 0x02, 0x05, 0x05, 0x00, 0x03, 0x07, 0x01, 0x01
        /*0010*/ 	.byte	0x02, 0x03, 0x00, 0x00, 0x02, 0x06, 0x01, 0x00, 0x04, 0x0b, 0x08, 0x00, 0x09, 0x00, 0x00, 0x00
        /*0020*/ 	.byte	0x00, 0x00, 0x00, 0x00


//--------------------- .nv.info._Z6summerPiS_    --------------------------
	.section	.nv.info._Z6summerPiS_,"",@"SHT_CUDA_INFO"
	.sectionflags	@""
	.align	4


	//----- nvinfo : EIATTR_CUDA_API_VERSION
	.align		4
        /*0000*/ 	.byte	0x04, 0x37
        /*0002*/ 	.short	(.L_13 - .L_12)
.L_12:
        /*0004*/ 	.word	0x00000082


	//----- nvinfo : EIATTR_KPARAM_INFO
	.align		4
.L_13:
        /*0008*/ 	.byte	0x04, 0x17
        /*000a*/ 	.short	(.L_15 - .L_14)
.L_14:
        /*000c*/ 	.word	0x00000000
        /*0010*/ 	.short	0x0001
        /*0012*/ 	.short	0x0008
        /*0014*/ 	.byte	0x00, 0xf5, 0x21, 0x00


	//----- nvinfo : EIATTR_KPARAM_INFO
	.align		4
.L_15:
        /*0018*/ 	.byte	0x04, 0x17
        /*001a*/ 	.short	(.L_17 - .L_16)
.L_16:
        /*001c*/ 	.word	0x00000000
        /*0020*/ 	.short	0x0000
        /*0022*/ 	.short	0x0000
        /*0024*/ 	.byte	0x00, 0xf5, 0x21, 0x00


	//----- nvinfo : EIATTR_SPARSE_MMA_MASK
	.align		4
.L_17:
        /*0028*/ 	.byte	0x03, 0x50
        /*002a*/ 	.short	0x0000


	//----- nvinfo : EIATTR_MAXREG_COUNT
	.align		4
        /*002c*/ 	.byte	0x03, 0x1b
        /*002e*/ 	.short	0x00ff


	//----- nvinfo : EIATTR_NUM_BARRIERS
	.align		4
        /*0030*/ 	.byte	0x02, 0x4c
        /*0032*/ 	.byte	0x01
	.zero		1


	//----- nvinfo : EIATTR_MERCURY_ISA_VERSION
	.align		4
        /*0034*/ 	.byte	0x03, 0x5f
        /*0036*/ 	.short	0x0101


	//----- nvinfo : EIATTR_VRC_CTA_INIT_COUNT
	.align		4
        /*0038*/ 	.byte	0x02, 0x4a
	.zero		1
	.zero		1


	//----- nvinfo : EIATTR_EXIT_INSTR_OFFSETS
	.align		4
        /*003c*/ 	.byte	0x04, 0x1c
        /*003e*/ 	.short	(.L_19 - .L_18)


	//   ....[0]....
.L_18:
        /*0040*/ 	.word	0x00000210


	//   ....[1]....
        /*0044*/ 	.word	0x00000290


	//----- nvinfo : EIATTR_CBANK_PARAM_SIZE
	.align		4
.L_19:
        /*0048*/ 	.byte	0x03, 0x19
        /*004a*/ 	.short	0x0010


	//----- nvinfo : EIATTR_PARAM_CBANK
	.align		4
        /*004c*/ 	.byte	0x04, 0x0a
        /*004e*/ 	.short	(.L_21 - .L_20)
	.align		4
.L_20:
        /*0050*/ 	.word	index@(.nv.constant0._Z6summerPiS_)
        /*0054*/ 	.short	0x0380
        /*0056*/ 	.short	0x0010


	//----- nvinfo : EIATTR_SW_WAR
	.align		4
.L_21:
        /*0058*/ 	.byte	0x04, 0x36
        /*005a*/ 	.short	(.L_23 - .L_22)
.L_22:
        /*005c*/ 	.word	0x00000008
.L_23:


//--------------------- .nv.info._Z4initPii       --------------------------
	.section	.nv.info._Z4initPii,"",@"SHT_CUDA_INFO"
	.sectionflags	@""
	.align	4


	//----- nvinfo : EIATTR_CUDA_API_VERSION
	.align		4
        /*0000*/ 	.byte	0x04, 0x37
        /*0002*/ 	.short	(.L_25 - .L_24)
.L_24:
        /*0004*/ 	.word	0x00000082


	//----- nvinfo : EIATTR_KPARAM_INFO
	.align		4
.L_25:
        /*0008*/ 	.byte	0x04, 0x17
        /*000a*/ 	.short	(.L_27 - .L_26)
.L_26:
        /*000c*/ 	.word	0x00000000
        /*0010*/ 	.short	0x0001
        /*0012*/ 	.short	0x0008
        /*0014*/ 	.byte	0x00, 0xf0, 0x11, 0x00


	//----- nvinfo : EIATTR_KPARAM_INFO
	.align		4
.L_27:
        /*0018*/ 	.byte	0x04, 0x17
        /*001a*/ 	.short	(.L_29 - .L_28)
.L_28:
        /*001c*/ 	.word	0x00000000
        /*0020*/ 	.short	0x0000
        /*0022*/ 	.short	0x0000
        /*0024*/ 	.byte	0x00, 0xf5, 0x21, 0x00


	//----- nvinfo : EIATTR_SPARSE_MMA_MASK
	.align		4
.L_29:
        /*0028*/ 	.byte	0x03, 0x50
        /*002a*/ 	.short	0x0000


	//----- nvinfo : EIATTR_MAXREG_COUNT
	.align		4
        /*002c*/ 	.byte	0x03, 0x1b
        /*002e*/ 	.short	0x00ff


	//----- nvinfo : EIATTR_MERCURY_ISA_VERSION
	.align		4
        /*0030*/ 	.byte	0x03, 0x5f
        /*0032*/ 	.short	0x0101


	//----- nvinfo : EIATTR_VRC_CTA_INIT_COUNT
	.align		4
        /*0034*/ 	.byte	0x02, 0x4a
	.zero		1
	.zero		1


	//----- nvinfo : EIATTR_EXIT_INSTR_OFFSETS
	.align		4
        /*0038*/ 	.byte	0x04, 0x1c
        /*003a*/ 	.short	(.L_31 - .L_30)


	//   ....[0]....
.L_30:
        /*003c*/ 	.word	0x00000070


	//   ....[1]....
        /*0040*/ 	.word	0x000000d0


	//----- nvinfo : EIATTR_CBANK_PARAM_SIZE
	.align		4
.L_31:
        /*0044*/ 	.byte	0x03, 0x19
        /*0046*/ 	.short	0x000c


	//----- nvinfo : EIATTR_PARAM_CBANK
	.align		4
        /*0048*/ 	.byte	0x04, 0x0a
        /*004a*/ 	.short	(.L_33 - .L_32)
	.align		4
.L_32:
        /*004c*/ 	.word	index@(.nv.constant0._Z4initPii)
        /*0050*/ 	.short	0x0380
        /*0052*/ 	.short	0x000c


	//----- nvinfo : EIATTR_SW_WAR
	.align		4
.L_33:
        /*0054*/ 	.byte	0x04, 0x36
        /*0056*/ 	.short	(.L_35 - .L_34)
.L_34:
        /*0058*/ 	.word	0x00000008
.L_35:


//--------------------- .nv.callgraph             --------------------------
	.section	.nv.callgraph,"",@"SHT_CUDA_CALLGRAPH"
	.align	4
	.sectionentsize	8
	.align		4
        /*0000*/ 	.word	0x00000000
	.align		4
        /*0004*/ 	.word	0xffffffff
	.align		4
        /*0008*/ 	.word	0x00000000
	.align		4
        /*000c*/ 	.word	0xfffffffe
	.align		4
        /*0010*/ 	.word	0x00000000
	.align		4
        /*0014*/ 	.word	0xfffffffd
	.align		4
        /*0018*/ 	.word	0x00000000
	.align		4
        /*001c*/ 	.word	0xfffffffc


//--------------------- .text._Z6summerPiS_       --------------------------
	.section	.text._Z6summerPiS_,"ax",@progbits
	.align	128
        .global         _Z6summerPiS_
        .type           _Z6summerPiS_,@function
        .size           _Z6summerPiS_,(.L_x_4 - _Z6summerPiS_)
        .other          _Z6summerPiS_,@"STO_CUDA_ENTRY STV_DEFAULT"
_Z6summerPiS_:
.text._Z6summerPiS_:
[----:B------:R-:W-:Y:S01]  /*0000*/  LDC R1, c[0x0][0x37c] ;  /* 0x0000df00ff017b82 */ /* 0x000fe20000000800 */
[----:B------:R-:W0:Y:S07]  /*0010*/  S2R R7, SR_CTAID.X ;  /* 0x0000000000077919 */ /* 0x000e2e0000002500 */
[----:B------:R-:W1:Y:S01]  /*0020*/  LDC.64 R2, c[0x0][0x380] ;  /* 0x0000e000ff027b82 */ /* 0x000e620000000a00 */
[----:B------:R-:W0:Y:S01]  /*0030*/  LDCU UR7, c[0x0][0x360] ;  /* 0x00006c00ff0777ac */ /* 0x000e220008000800 */
[----:B------:R-:W0:Y:S01]  /*0040*/  S2R R4, SR_TID.X ;  /* 0x0000000000047919 */ /* 0x000e220000002100 */
[----:B------:R-:W2:Y:S01]  /*0050*/  LDCU.64 UR8, c[0x0][0x358] ;  /* 0x00006b00ff0877ac */ /* 0x000ea20008000a00 */
[----:B0-----:R-:W-:-:S04]  /*0060*/  IMAD R5, R7, UR7, R4 ;  /* 0x0000000707057c24 */ /* 0x001fc8000f8e0204 */
[----:B-1----:R-:W-:-:S06]  /*0070*/  IMAD.WIDE R2, R5, 0x4, R2 ;  /* 0x0000000405027825 */ /* 0x002fcc00078e0202 */
[----:B--2---:R-:W2:Y:S01]  /*0080*/  LDG.E R2, desc[UR8][R2.64] ;  /* 0x0000000802027981 */ /* 0x004ea2000c1e1900 */
[----:B------:R-:W0:Y:S01]  /*0090*/  S2UR UR5, SR_CgaCtaId ;  /* 0x00000000000579c3 */ /* 0x000e220000008800 */
[----:B------:R-:W-:Y:S01]  /*00a0*/  UMOV UR4, 0x400 ;  /* 0x0000040000047882 */ /* 0x000fe20000000000 */
[----:B------:R-:W-:Y:S01]  /*00b0*/  UISETP.GE.U32.AND UP0, UPT, UR7, 0x2, UPT ;  /* 0x000000020700788c */ /* 0x000fe2000bf06070 */
[----:B------:R-:W-:Y:S01]  /*00c0*/  ISETP.NE.AND P1, PT, R4, RZ, PT ;  /* 0x000000ff0400720c */ /* 0x000fe20003f25270 */
[----:B0-----:R-:W-:-:S06]  /*00d0*/  ULEA UR4, UR5, UR4, 0x18 ;  /* 0x0000000405047291 */ /* 0x001fcc000f8ec0ff */
[----:B------:R-:W-:-:S05]  /*00e0*/  LEA R5, R4, UR4, 0x2 ;  /* 0x0000000404057c11 */ /* 0x000fca000f8e10ff */
[----:B--2---:R0:W-:Y:S01]  /*00f0*/  STS [R5], R2 ;  /* 0x0000000205007388 */ /* 0x0041e20000000800 */
[----:B------:R-:W-:Y:S06]  /*0100*/  BAR.SYNC.DEFER_BLOCKING 0x0 ;  /* 0x0000000000007b1d */ /* 0x000fec0000010000 */
[----:B------:R-:W-:Y:S05]  /*0110*/  BRA.U !UP0, `(.L_x_0) ;  /* 0x00000001083c7547 */ /* 0x000fea000b800000 */
[----:B------:R-:W-:-:S05]  /*0120*/  UMOV UR5, 0x1 ;  /* 0x0000000100057882 */ /* 0x000fca0000000000 */
.L_x_1:
[----:B------:R-:W-:-:S04]  /*0130*/  USHF.L.U32 UR6, UR5, 0x1, URZ ;  /* 0x0000000105067899 */ /* 0x000fc800080006ff */
[----:B------:R-:W-:Y:S02]  /*0140*/  UISETP.GE.U32.AND UP0, UPT, UR6, UR7, UPT ;  /* 0x000000070600728c */ /* 0x000fe4000bf06070 */
[----:B01----:R-:W-:-:S05]  /*0150*/  IMAD R2, R4, UR6, RZ ;  /* 0x0000000604027c24 */ /* 0x003fca000f8e02ff */
[----:B------:R-:W-:-:S13]  /*0160*/  ISETP.GE.U32.AND P0, PT, R2, UR7, PT ;  /* 0x0000000702007c0c */ /* 0x000fda000bf06070 */
[C---:B------:R-:W-:Y:S01]  /*0170*/  @!P0 VIADD R0, R2.reuse, UR5 ;  /* 0x0000000502008c36 */ /* 0x040fe20008000000 */
[----:B------:R-:W-:Y:S01]  /*0180*/  @!P0 LEA R2, R2, UR4, 0x2 ;  /* 0x0000000402028c11 */ /* 0x000fe2000f8e10ff */
[----:B------:R-:W-:-:S03]  /*0190*/  UMOV UR5, UR6 ;  /* 0x0000000600057c82 */ /* 0x000fc60008000000 */
[----:B------:R-:W-:Y:S01]  /*01a0*/  @!P0 LEA R0, R0, UR4, 0x2 ;  /* 0x0000000400008c11 */ /* 0x000fe2000f8e10ff */
[----:B------:R-:W-:Y:S05]  /*01b0*/  @!P0 LDS R3, [R2] ;  /* 0x0000000002038984 */ /* 0x000fea0000000800 */
[----:B------:R-:W0:Y:S02]  /*01c0*/  @!P0 LDS R0, [R0] ;  /* 0x0000000000008984 */ /* 0x000e240000000800 */
[----:B0-----:R-:W-:-:S05]  /*01d0*/  @!P0 IADD3 R3, PT, PT, R0, R3, RZ ;  /* 0x0000000300038210 */ /* 0x001fca0007ffe0ff */
[----:B------:R1:W-:Y:S01]  /*01e0*/  @!P0 STS [R2], R3 ;  /* 0x0000000302008388 */ /* 0x0003e20000000800 */
[----:B------:R-:W-:Y:S06]  /*01f0*/  BAR.SYNC.DEFER_BLOCKING 0x0 ;  /* 0x0000000000007b1d */ /* 0x000fec0000010000 */
[----:B------:R-:W-:Y:S05]  /*0200*/  BRA.U !UP0, `(.L_x_1) ;  /* 0xfffffffd08c87547 */ /* 0x000fea000b83ffff */
.L_x_0:
[----:B------:R-:W-:Y:S05]  /*0210*/  @P1 EXIT ;  /* 0x000000000000194d */ /* 0x000fea0003800000 */
[----:B------:R-:W2:Y:S01]  /*0220*/  S2UR UR5, SR_CgaCtaId ;  /* 0x00000000000579c3 */ /* 0x000ea20000008800 */
[----:B------:R-:W-:-:S07]  /*0230*/  UMOV UR4, 0x400 ;  /* 0x0000040000047882 */ /* 0x000fce0000000000 */
[----:B01----:R-:W0:Y:S01]  /*0240*/  LDC.64 R2, c[0x0][0x388] ;  /* 0x0000e200ff027b82 */ /* 0x003e220000000a00 */
[----:B--2---:R-:W-:Y:S01]  /*0250*/  ULEA UR4, UR5, UR4, 0x18 ;  /* 0x0000000405047291 */ /* 0x004fe2000f8ec0ff */
[----:B0-----:R-:W-:-:S08]  /*0260*/  IMAD.WIDE.U32 R2, R7, 0x4, R2 ;  /* 0x0000000407027825 */ /* 0x001fd000078e0002 */
[----:B------:R-:W0:Y:S04]  /*0270*/  LDS R5, [UR4] ;  /* 0x00000004ff057984 */ /* 0x000e280008000800 */
[----:B0-----:R-:W-:Y:S01]  /*0280*/  STG.E desc[UR8][R2.64], R5 ;  /* 0x0000000502007986 */ /* 0x001fe2000c101908 */
[----:B------:R-:W-:Y:S05]  /*0290*/  EXIT ;  /* 0x000000000000794d */ /* 0x000fea0003800000 */
.L_x_2:
[----:B------:R-:W-:-:S00]  /*02a0*/  BRA `(.L_x_2) ;  /* 0xfffffffc00fc7947 */ /* 0x000fc0000383ffff */
[----:B------:R-:W-:-:S00]  /*02b0*/  NOP ;  /* 0x0000000000007918 */ /* 0x000fc00000000000 */
        /* <DEDUP_REMOVED lines=12> */
.L_x_4:


//--------------------- .text._Z4initPii          --------------------------
	.section	.text._Z4initPii,"ax",@progbits
	.align	128
        .global         _Z4initPii
        .type           _Z4initPii,@function
        .size           _Z4initPii,(.L_x_5 - _Z4initPii)
        .other          _Z4initPii,@"STO_CUDA_ENTRY STV_DEFAULT"
_Z4initPii:
.text._Z4initPii:
[----:B------:R-:W-:Y:S01]  /*0000*/  LDC R1, c[0x0][0x37c] ;  /* 0x0000df00ff017b82 */ /* 0x000fe20000000800 */
[----:B------:R-:W0:Y:S01]  /*0010*/  S2R R5, SR_CTAID.X ;  /* 0x0000000000057919 */ /* 0x000e220000002500 */
[----:B------:R-:W0:Y:S01]  /*0020*/  LDCU UR4, c[0x0][0x360] ;  /* 0x00006c00ff0477ac */ /* 0x000e220008000800 */
[----:B------:R-:W0:Y:S01]  /*0030*/  S2R R0, SR_TID.X ;  /* 0x0000000000007919 */ /* 0x000e220000002100 */
[----:B------:R-:W1:Y:S01]  /*0040*/  LDCU UR5, c[0x0][0x388] ;  /* 0x00007100ff0577ac */ /* 0x000e620008000800 */
[----:B0-----:R-:W-:-:S05]  /*0050*/  IMAD R5, R5, UR4, R0 ;  /* 0x0000000405057c24 */ /* 0x001fca000f8e0200 */
[----:B-1----:R-:W-:-:S13]  /*0060*/  ISETP.GE.AND P0, PT, R5, UR5, PT ;  /* 0x0000000505007c0c */ /* 0x002fda000bf06270 */
[----:B------:R-:W-:Y:S05]  /*0070*/  @P0 EXIT ;  /* 0x000000000000094d */ /* 0x000fea0003800000 */
[----:B------:R-:W0:Y:S01]  /*0080*/  LDC.64 R2, c[0x0][0x380] ;  /* 0x0000e000ff027b82 */ /* 0x000e220000000a00 */
[----:B------:R-:W1:Y:S01]  /*0090*/  LDCU.64 UR4, c[0x0][0x358] ;  /* 0x00006b00ff0477ac */ /* 0x000e620008000a00 */
[----:B------:R-:W-:Y:S02]  /*00a0*/  HFMA2 R7, -RZ, RZ, 0, 5.9604644775390625e-08 ;  /* 0x00000001ff077431 */ /* 0x000fe400000001ff */
[----:B0-----:R-:W-:-:S05]  /*00b0*/  IMAD.WIDE R2, R5, 0x4, R2 ;  /* 0x0000000405027825 */ /* 0x001fca00078e0202 */
[----:B-1----:R-:W-:Y:S01]  /*00c0*/  STG.E desc[UR4][R2.64], R7 ;  /* 0x0000000702007986 */ /* 0x002fe2000c101904 */
[----:B------:R-:W-:Y:S05]  /*00d0*/  EXIT ;  /* 0x000000000000794d */ /* 0x000fea0003800000 */
.L_x_3:
        /* <DEDUP_REMOVED lines=10> */
.L_x_5:


//--------------------- .nv.shared._Z6summerPiS_  --------------------------
	.section	.nv.shared._Z6summerPiS_,"aw",@nobits
	.sectionflags	@""
	.align	4
.nv.shared._Z6summerPiS_:
	.zero		2048


//--------------------- .nv.shared.reserved.0     --------------------------
	.section	.nv.shared.reserved.0,"aw",@nobits
	.weak		__nv_reservedSMEM_offset_0_alias
	.size		__nv_reservedSMEM_offset_0_alias, 0, 64
	.other		__nv_reservedSMEM_offset_0_alias,@"STO_CUDA_RESERVED_SHARED STV_DEFAULT"
__nv_reservedSMEM_offset_0_alias:
	.zero		0
	.zero		64


//--------------------- .nv.constant0._Z6summerPiS_ --------------------------
	.section	.nv.constant0._Z6summerPiS_,"a",@progbits
	.sectionflags	@""
	.align	4
.nv.constant0._Z6summerPiS_:
	.zero		912


//--------------------- .nv.constant0._Z4initPii  --------------------------
	.section	.nv.constant0._Z4initPii,"a",@progbits
	.sectionflags	@""
	.align	4
.nv.constant0._Z4initPii:
	.zero		908


//--------------------- SYMBOLS --------------------------

	.type		.nv.reservedSmem.offset0,@object
	.size		.nv.reservedSmem.offset0,0x4
	.type		.nv.reservedSmem.cap,@object
	.size		.nv.reservedSmem.cap,0x4
